//
// Generated by NVIDIA NVVM Compiler
//
// Compiler Build ID: CL-36424714
// Cuda compilation tools, release 13.0, V13.0.88
// Based on NVVM 20.0.0
//

.version 9.0
.target sm_100
.address_size 64

	// .globl	_Z7mul_matPiS_S_
// _ZZ7mul_matPiS_S_E2As has been demoted
// _ZZ7mul_matPiS_S_E2Bs has been demoted

.visible .entry _Z7mul_matPiS_S_(
	.param .u64 .ptr .align 1 _Z7mul_matPiS_S__param_0,
	.param .u64 .ptr .align 1 _Z7mul_matPiS_S__param_1,
	.param .u64 .ptr .align 1 _Z7mul_matPiS_S__param_2
)
{
	.reg .pred 	%p<2>;
	.reg .b32 	%r<129>;
	.reg .b64 	%rd<17>;
	// demoted variable
	.shared .align 4 .b8 _ZZ7mul_matPiS_S_E2As[4096];
	// demoted variable
	.shared .align 4 .b8 _ZZ7mul_matPiS_S_E2Bs[4096];
	ld.param.u64 	%rd7, [_Z7mul_matPiS_S__param_0];
	ld.param.u64 	%rd8, [_Z7mul_matPiS_S__param_1];
	ld.param.u64 	%rd6, [_Z7mul_matPiS_S__param_2];
	cvta.to.global.u64 	%rd9, %rd8;
	cvta.to.global.u64 	%rd1, %rd7;
	mov.u32 	%r16, %tid.y;
	mov.u32 	%r17, %tid.x;
	mov.u32 	%r18, %ctaid.x;
	mov.u32 	%r19, %ntid.x;
	mad.lo.s32 	%r20, %r18, %r19, %r17;
	mov.u32 	%r21, %ctaid.y;
	mov.u32 	%r1, %ntid.y;
	mul.lo.s32 	%r22, %r21, %r1;
	add.s32 	%r2, %r22, %r16;
	shl.b32 	%r3, %r20, 10;
	or.b32  	%r126, %r17, %r3;
	shl.b32 	%r23, %r16, 7;
	mov.u32 	%r24, _ZZ7mul_matPiS_S_E2As;
	add.s32 	%r5, %r24, %r23;
	shl.b32 	%r25, %r17, 2;
	add.s32 	%r6, %r5, %r25;
	mov.u32 	%r26, _ZZ7mul_matPiS_S_E2Bs;
	add.s32 	%r8, %r26, %r25;
	add.s32 	%r7, %r8, %r23;
	mad.lo.s32 	%r27, %r16, 1025, %r22;
	mul.wide.u32 	%rd10, %r27, 4;
	add.s64 	%rd16, %rd9, %rd10;
	mul.wide.u32 	%rd3, %r19, 4096;
	mov.b32 	%r127, 0;
	mov.u32 	%r128, %r127;
$L__BB0_1:
	mul.wide.u32 	%rd11, %r126, 4;
	add.s64 	%rd12, %rd1, %rd11;
	ld.global.u32 	%r28, [%rd12];
	st.shared.u32 	[%r6], %r28;
	ld.global.u32 	%r29, [%rd16];
	st.shared.u32 	[%r7], %r29;
	bar.sync 	0;
	ld.shared.u32 	%r30, [%r5];
	ld.shared.u32 	%r31, [%r8];
	mad.lo.s32 	%r32, %r31, %r30, %r127;
	ld.shared.u32 	%r33, [%r5+4];
	ld.shared.u32 	%r34, [%r8+128];
	mad.lo.s32 	%r35, %r34, %r33, %r32;
	ld.shared.u32 	%r36, [%r5+8];
	ld.shared.u32 	%r37, [%r8+256];
	mad.lo.s32 	%r38, %r37, %r36, %r35;
	ld.shared.u32 	%r39, [%r5+12];
	ld.shared.u32 	%r40, [%r8+384];
	mad.lo.s32 	%r41, %r40, %r39, %r38;
	ld.shared.u32 	%r42, [%r5+16];
	ld.shared.u32 	%r43, [%r8+512];
	mad.lo.s32 	%r44, %r43, %r42, %r41;
	ld.shared.u32 	%r45, [%r5+20];
	ld.shared.u32 	%r46, [%r8+640];
	mad.lo.s32 	%r47, %r46, %r45, %r44;
	ld.shared.u32 	%r48, [%r5+24];
	ld.shared.u32 	%r49, [%r8+768];
	mad.lo.s32 	%r50, %r49, %r48, %r47;
	ld.shared.u32 	%r51, [%r5+28];
	ld.shared.u32 	%r52, [%r8+896];
	mad.lo.s32 	%r53, %r52, %r51, %r50;
	ld.shared.u32 	%r54, [%r5+32];
	ld.shared.u32 	%r55, [%r8+1024];
	mad.lo.s32 	%r56, %r55, %r54, %r53;
	ld.shared.u32 	%r57, [%r5+36];
	ld.shared.u32 	%r58, [%r8+1152];
	mad.lo.s32 	%r59, %r58, %r57, %r56;
	ld.shared.u32 	%r60, [%r5+40];
	ld.shared.u32 	%r61, [%r8+1280];
	mad.lo.s32 	%r62, %r61, %r60, %r59;
	ld.shared.u32 	%r63, [%r5+44];
	ld.shared.u32 	%r64, [%r8+1408];
	mad.lo.s32 	%r65, %r64, %r63, %r62;
	ld.shared.u32 	%r66, [%r5+48];
	ld.shared.u32 	%r67, [%r8+1536];
	mad.lo.s32 	%r68, %r67, %r66, %r65;
	ld.shared.u32 	%r69, [%r5+52];
	ld.shared.u32 	%r70, [%r8+1664];
	mad.lo.s32 	%r71, %r70, %r69, %r68;
	ld.shared.u32 	%r72, [%r5+56];
	ld.shared.u32 	%r73, [%r8+1792];
	mad.lo.s32 	%r74, %r73, %r72, %r71;
	ld.shared.u32 	%r75, [%r5+60];
	ld.shared.u32 	%r76, [%r8+1920];
	mad.lo.s32 	%r77, %r76, %r75, %r74;
	ld.shared.u32 	%r78, [%r5+64];
	ld.shared.u32 	%r79, [%r8+2048];
	mad.lo.s32 	%r80, %r79, %r78, %r77;
	ld.shared.u32 	%r81, [%r5+68];
	ld.shared.u32 	%r82, [%r8+2176];
	mad.lo.s32 	%r83, %r82, %r81, %r80;
	ld.shared.u32 	%r84, [%r5+72];
	ld.shared.u32 	%r85, [%r8+2304];
	mad.lo.s32 	%r86, %r85, %r84, %r83;
	ld.shared.u32 	%r87, [%r5+76];
	ld.shared.u32 	%r88, [%r8+2432];
	mad.lo.s32 	%r89, %r88, %r87, %r86;
	ld.shared.u32 	%r90, [%r5+80];
	ld.shared.u32 	%r91, [%r8+2560];
	mad.lo.s32 	%r92, %r91, %r90, %r89;
	ld.shared.u32 	%r93, [%r5+84];
	ld.shared.u32 	%r94, [%r8+2688];
	mad.lo.s32 	%r95, %r94, %r93, %r92;
	ld.shared.u32 	%r96, [%r5+88];
	ld.shared.u32 	%r97, [%r8+2816];
	mad.lo.s32 	%r98, %r97, %r96, %r95;
	ld.shared.u32 	%r99, [%r5+92];
	ld.shared.u32 	%r100, [%r8+2944];
	mad.lo.s32 	%r101, %r100, %r99, %r98;
	ld.shared.u32 	%r102, [%r5+96];
	ld.shared.u32 	%r103, [%r8+3072];
	mad.lo.s32 	%r104, %r103, %r102, %r101;
	ld.shared.u32 	%r105, [%r5+100];
	ld.shared.u32 	%r106, [%r8+3200];
	mad.lo.s32 	%r107, %r106, %r105, %r104;
	ld.shared.u32 	%r108, [%r5+104];
	ld.shared.u32 	%r109, [%r8+3328];
	mad.lo.s32 	%r110, %r109, %r108, %r107;
	ld.shared.u32 	%r111, [%r5+108];
	ld.shared.u32 	%r112, [%r8+3456];
	mad.lo.s32 	%r113, %r112, %r111, %r110;
	ld.shared.u32 	%r114, [%r5+112];
	ld.shared.u32 	%r115, [%r8+3584];
	mad.lo.s32 	%r116, %r115, %r114, %r113;
	ld.shared.u32 	%r117, [%r5+116];
	ld.shared.u32 	%r118, [%r8+3712];
	mad.lo.s32 	%r119, %r118, %r117, %r116;
	ld.shared.u32 	%r120, [%r5+120];
	ld.shared.u32 	%r121, [%r8+3840];
	mad.lo.s32 	%r122, %r121, %r120, %r119;
	ld.shared.u32 	%r123, [%r5+124];
	ld.shared.u32 	%r124, [%r8+3968];
	mad.lo.s32 	%r127, %r124, %r123, %r122;
	bar.sync 	0;
	add.s32 	%r128, %r128, 1;
	add.s64 	%rd16, %rd16, %rd3;
	add.s32 	%r126, %r126, %r1;
	setp.ne.s32 	%p1, %r128, 32;
	@%p1 bra 	$L__BB0_1;
	cvta.to.global.u64 	%rd13, %rd6;
	add.s32 	%r125, %r3, %r2;
	mul.wide.s32 	%rd14, %r125, 4;
	add.s64 	%rd15, %rd13, %rd14;
	st.global.u32 	[%rd15], %r127;
	ret;

}


// ===== COMPILED SASS (sm_100) =====

	.target	sm_100

	.elftype	@"ET_EXEC"


//--------------------- .note.nv.tkinfo           --------------------------
	.section	.note.nv.tkinfo,"",@"SHT_NOTE"
	.sectionflags	@"SHF_NOTE_NV_TKINFO"
	.tkinfo
        /*0018*/ 	.word	0x00000002
        /*0030*/ 	.string	""
        /*0030*/ 	.string	"ptxas"
        /*0030*/ 	.string	"Cuda compilation tools, release 13.0, V13.0.88"
        /*0030*/ 	.string	"Build cuda_13.0.r13.0/compiler.36424714_0"
        /*0030*/ 	.string	"-arch sm_100 -m 64 "



//--------------------- .note.nv.cuinfo           --------------------------
	.section	.note.nv.cuinfo,"",@"SHT_NOTE"
	.sectionflags	@"SHF_NOTE_NV_CUINFO"
        /*0018*/ 	.short	0x0002
        /*001a*/ 	.short	0x0064
        /*001c*/ 	.short	0x0082
	.zero		2


//--------------------- .nv.info                  --------------------------
	.section	.nv.info,"",@"SHT_CUDA_INFO"
	.align	4


	//----- nvinfo : EIATTR_REGCOUNT
	.align		4
        /*0000*/ 	.byte	0x04, 0x2f
        /*0002*/ 	.short	(.L_1 - .L_0)
	.align		4
.L_0:
        /*0004*/ 	.word	index@(_Z7mul_matPiS_S_)
        /*0008*/ 	.word	0x0000001e


	//----- nvinfo : EIATTR_FRAME_SIZE
	.align		4
.L_1:
        /*000c*/ 	.byte	0x04, 0x11
        /*000e*/ 	.short	(.L_3 - .L_2)
	.align		4
.L_2:
        /*0010*/ 	.word	index@(_Z7mul_matPiS_S_)
        /*0014*/ 	.word	0x00000000


	//----- nvinfo : EIATTR_MIN_STACK_SIZE
	.align		4
.L_3:
        /*0018*/ 	.byte	0x04, 0x12
        /*001a*/ 	.short	(.L_5 - .L_4)
	.align		4
.L_4:
        /*001c*/ 	.word	index@(_Z7mul_matPiS_S_)
        /*0020*/ 	.word	0x00000000
.L_5:


//--------------------- .nv.compat                --------------------------
	.section	.nv.compat,"",@"SHT_CUDA_COMPAT_INFO"
	.align	4
        /*0000*/ 	.byte	0x02, 0x09, 0x00, 0x00, 0x02, 0x02, 0x01, 0x00, 0x02, 0x05, 0x05, 0x00, 0x03, 0x07, 0x01, 0x01
        /*0010*/ 	.byte	0x02, 0x03, 0x00, 0x00, 0x02, 0x06, 0x01, 0x00, 0x04, 0x0b, 0x08, 0x00, 0x09, 0x00, 0x00, 0x00
        /*0020*/ 	.byte	0x00, 0x00, 0x00, 0x00


//--------------------- .nv.info._Z7mul_matPiS_S_ --------------------------
	.section	.nv.info._Z7mul_matPiS_S_,"",@"SHT_CUDA_INFO"
	.sectionflags	@""
	.align	4


	//----- nvinfo : EIATTR_CUDA_API_VERSION
	.align		4
        /*0000*/ 	.byte	0x04, 0x37
        /*0002*/ 	.short	(.L_7 - .L_6)
.L_6:
        /*0004*/ 	.word	0x00000082


	//----- nvinfo : EIATTR_KPARAM_INFO
	.align		4
.L_7:
        /*0008*/ 	.byte	0x04, 0x17
        /*000a*/ 	.short	(.L_9 - .L_8)
.L_8:
        /*000c*/ 	.word	0x00000000
        /*0010*/ 	.short	0x0002
        /*0012*/ 	.short	0x0010
        /*0014*/ 	.byte	0x00, 0xf5, 0x21, 0x00


	//----- nvinfo : EIATTR_KPARAM_INFO
	.align		4
.L_9:
        /*0018*/ 	.byte	0x04, 0x17
        /*001a*/ 	.short	(.L_11 - .L_10)
.L_10:
        /*001c*/ 	.word	0x00000000
        /*0020*/ 	.short	0x0001
        /*0022*/ 	.short	0x0008
        /*0024*/ 	.byte	0x00, 0xf5, 0x21, 0x00


	//----- nvinfo : EIATTR_KPARAM_INFO
	.align		4
.L_11:
        /*0028*/ 	.byte	0x04, 0x17
        /*002a*/ 	.short	(.L_13 - .L_12)
.L_12:
        /*002c*/ 	.word	0x00000000
        /*0030*/ 	.short	0x0000
        /*0032*/ 	.short	0x0000
        /*0034*/ 	.byte	0x00, 0xf5, 0x21, 0x00


	//----- nvinfo : EIATTR_SPARSE_MMA_MASK
	.align		4
.L_13:
        /*0038*/ 	.byte	0x03, 0x50
        /*003a*/ 	.short	0x0000


	//----- nvinfo : EIATTR_MAXREG_COUNT
	.align		4
        /*003c*/ 	.byte	0x03, 0x1b
        /*003e*/ 	.short	0x00ff


	//----- nvinfo : EIATTR_NUM_BARRIERS
	.align		4
        /*0040*/ 	.byte	0x02, 0x4c
        /*0042*/ 	.byte	0x01
	.zero		1


	//----- nvinfo : EIATTR_MERCURY_ISA_VERSION
	.align		4
        /*0044*/ 	.byte	0x03, 0x5f
        /*0046*/ 	.short	0x0101


	//----- nvinfo : EIATTR_VRC_CTA_INIT_COUNT
	.align		4
        /*0048*/ 	.byte	0x02, 0x4a
	.zero		1
	.zero		1


	//----- nvinfo : EIATTR_EXIT_INSTR_OFFSETS
	.align		4
        /*004c*/ 	.byte	0x04, 0x1c
        /*004e*/ 	.short	(.L_15 - .L_14)


	//   ....[0]....
.L_14:
        /*0050*/ 	.word	0x00000730


	//----- nvinfo : EIATTR_CBANK_PARAM_SIZE
	.align		4
.L_15:
        /*0054*/ 	.byte	0x03, 0x19
        /*0056*/ 	.short	0x0018


	//----- nvinfo : EIATTR_PARAM_CBANK
	.align		4
        /*0058*/ 	.byte	0x04, 0x0a
        /*005a*/ 	.short	(.L_17 - .L_16)
	.align		4
.L_16:
        /*005c*/ 	.word	index@(.nv.constant0._Z7mul_matPiS_S_)
        /*0060*/ 	.short	0x0380
        /*0062*/ 	.short	0x0018


	//----- nvinfo : EIATTR_SW_WAR
	.align		4
.L_17:
        /*0064*/ 	.byte	0x04, 0x36
        /*0066*/ 	.short	(.L_19 - .L_18)
.L_18:
        /*0068*/ 	.word	0x00000008
.L_19:


//--------------------- .nv.callgraph             --------------------------
	.section	.nv.callgraph,"",@"SHT_CUDA_CALLGRAPH"
	.align	4
	.sectionentsize	8
	.align		4
        /*0000*/ 	.word	0x00000000
	.align		4
        /*0004*/ 	.word	0xffffffff
	.align		4
        /*0008*/ 	.word	0x00000000
	.align		4
        /*000c*/ 	.word	0xfffffffe
	.align		4
        /*0010*/ 	.word	0x00000000
	.align		4
        /*0014*/ 	.word	0xfffffffd
	.align		4
        /*0018*/ 	.word	0x00000000
	.align		4
        /*001c*/ 	.word	0xfffffffc


//--------------------- .text._Z7mul_matPiS_S_    --------------------------
	.section	.text._Z7mul_matPiS_S_,"ax",@progbits
	.align	128
        .global         _Z7mul_matPiS_S_
        .type           _Z7mul_matPiS_S_,@function
        .size           _Z7mul_matPiS_S_,(.L_x_2 - _Z7mul_matPiS_S_)
        .other          _Z7mul_matPiS_S_,@"STO_CUDA_ENTRY STV_DEFAULT"
_Z7mul_matPiS_S_:
.text._Z7mul_matPiS_S_:
[----:B------:R-:W-:Y:S01]  /*0000*/  LDC R1, c[0x0][0x37c] ;  /* 0x0000df00ff017b82 */ /* 0x000fe20000000800 */
[----:B------:R-:W0:Y:S07]  /*0010*/  S2R R9, SR_TID.X ;  /* 0x0000000000097919 */ /* 0x000e2e0000002100 */
[----:B------:R-:W1:Y:S01]  /*0020*/  LDC R2, c[0x0][0x360] ;  /* 0x0000d800ff027b82 */ /* 0x000e620000000800 */
[----:B------:R-:W-:Y:S01]  /*0030*/  UMOV UR4, 0x400 ;  /* 0x0000040000047882 */ /* 0x000fe20000000000 */
[----:B------:R-:W-:Y:S01]  /*0040*/  HFMA2 R11, -RZ, RZ, 0, 0 ;  /* 0x00000000ff0b7431 */ /* 0x000fe200000001ff */
[----:B------:R-:W2:Y:S01]  /*0050*/  S2R R0, SR_TID.Y ;  /* 0x0000000000007919 */ /* 0x000ea20000002200 */
[----:B------:R-:W-:Y:S01]  /*0060*/  UIADD3 UR5, UPT, UPT, UR4, 0x1000, URZ ;  /* 0x0000100004057890 */ /* 0x000fe2000fffe0ff */
[----:B------:R-:W3:Y:S03]  /*0070*/  LDCU.64 UR8, c[0x0][0x358] ;  /* 0x00006b00ff0877ac */ /* 0x000ee60008000a00 */
[----:B------:R-:W4:Y:S08]  /*0080*/  S2UR UR6, SR_CgaCtaId ;  /* 0x00000000000679c3 */ /* 0x000f300000008800 */
[----:B------:R-:W5:Y:S08]  /*0090*/  S2UR UR10, SR_CTAID.Y ;  /* 0x00000000000a79c3 */ /* 0x000f700000002600 */
[----:B------:R-:W5:Y:S08]  /*00a0*/  LDC R3, c[0x0][0x364] ;  /* 0x0000d900ff037b82 */ /* 0x000f700000000800 */
[----:B------:R-:W1:Y:S01]  /*00b0*/  S2UR UR7, SR_CTAID.X ;  /* 0x00000000000779c3 */ /* 0x000e620000002500 */
[----:B----4-:R-:W-:-:S02]  /*00c0*/  ULEA UR4, UR6, UR4, 0x18 ;  /* 0x0000000406047291 */ /* 0x010fc4000f8ec0ff */
[----:B------:R-:W-:-:S04]  /*00d0*/  ULEA UR5, UR6, UR5, 0x18 ;  /* 0x0000000506057291 */ /* 0x000fc8000f8ec0ff */
[----:B--2---:R-:W-:Y:S01]  /*00e0*/  LEA R16, R0, UR4, 0x7 ;  /* 0x0000000400107c11 */ /* 0x004fe2000f8e38ff */
[----:B------:R-:W2:Y:S01]  /*00f0*/  LDC.64 R22, c[0x0][0x388] ;  /* 0x0000e200ff167b82 */ /* 0x000ea20000000a00 */
[C---:B0-----:R-:W-:Y:S01]  /*0100*/  LEA R7, R9.reuse, UR5, 0x2 ;  /* 0x0000000509077c11 */ /* 0x041fe2000f8e10ff */
[----:B------:R-:W-:Y:S01]  /*0110*/  UMOV UR4, URZ ;  /* 0x000000ff00047c82 */ /* 0x000fe20008000000 */
[----:B------:R-:W-:-:S05]  /*0120*/  LEA R6, R9, R16, 0x2 ;  /* 0x0000001009067211 */ /* 0x000fca00078e10ff */
[----:B------:R-:W0:Y:S01]  /*0130*/  LDC.64 R20, c[0x0][0x380] ;  /* 0x0000e000ff147b82 */ /* 0x000e220000000a00 */
[----:B-----5:R-:W-:-:S04]  /*0140*/  IMAD R19, R3, UR10, RZ ;  /* 0x0000000a03137c24 */ /* 0x020fc8000f8e02ff */
[----:B------:R-:W-:Y:S02]  /*0150*/  IMAD R5, R0, 0x401, R19 ;  /* 0x0000040100057824 */ /* 0x000fe400078e0213 */
[----:B-1----:R-:W-:-:S05]  /*0160*/  IMAD R17, R2, UR7, R9 ;  /* 0x0000000702117c24 */ /* 0x002fca000f8e0209 */
[----:B------:R-:W-:Y:S01]  /*0170*/  SHF.L.U32 R17, R17, 0xa, RZ ;  /* 0x0000000a11117819 */ /* 0x000fe200000006ff */
[----:B--2---:R-:W-:-:S03]  /*0180*/  IMAD.WIDE.U32 R22, R5, 0x4, R22 ;  /* 0x0000000405167825 */ /* 0x004fc600078e0016 */
[----:B------:R-:W-:Y:S02]  /*0190*/  LOP3.LUT R4, R9, R17, RZ, 0xfc, !PT ;  /* 0x0000001109047212 */ /* 0x000fe400078efcff */
[----:B---3--:R-:W-:-:S07]  /*01a0*/  LEA R5, R0, R7, 0x7 ;  /* 0x0000000700057211 */ /* 0x008fce00078e38ff */
.L_x_0:
[----:B0-----:R-:W-:Y:S01]  /*01b0*/  IMAD.WIDE.U32 R8, R4, 0x4, R20 ;  /* 0x0000000404087825 */ /* 0x001fe200078e0014 */
[----:B------:R-:W2:Y:S05]  /*01c0*/  LDG.E R18, desc[UR8][R22.64] ;  /* 0x0000000816127981 */ /* 0x000eaa000c1e1900 */
[----:B------:R-:W3:Y:S04]  /*01d0*/  LDG.E R9, desc[UR8][R8.64] ;  /* 0x0000000808097981 */ /* 0x000ee8000c1e1900 */
[----:B---3--:R-:W-:Y:S04]  /*01e0*/  STS [R6], R9 ;  /* 0x0000000906007388 */ /* 0x008fe80000000800 */
[----:B--2---:R-:W-:Y:S01]  /*01f0*/  STS [R5], R18 ;  /* 0x0000001205007388 */ /* 0x004fe20000000800 */
[----:B------:R-:W-:Y:S06]  /*0200*/  BAR.SYNC.DEFER_BLOCKING 0x0 ;  /* 0x0000000000007b1d */ /* 0x000fec0000010000 */
[----:B------:R-:W-:Y:S04]  /*0210*/  LDS R10, [R7] ;  /* 0x00000000070a7984 */ /* 0x000fe80000000800 */
[----:B------:R-:W0:Y:S04]  /*0220*/  LDS.128 R12, [R16] ;  /* 0x00000000100c7984 */ /* 0x000e280000000c00 */
[----:B------:R-:W1:Y:S04]  /*0230*/  LDS R24, [R7+0x80] ;  /* 0x0000800007187984 */ /* 0x000e680000000800 */
[----:B------:R-:W2:Y:S04]  /*0240*/  LDS R25, [R7+0x100] ;  /* 0x0001000007197984 */ /* 0x000ea80000000800 */
[----:B------:R-:W3:Y:S04]  /*0250*/  LDS R26, [R7+0x180] ;  /* 0x00018000071a7984 */ /* 0x000ee80000000800 */
[----:B------:R-:W-:Y:S04]  /*0260*/  LDS R18, [R7+0x380] ;  /* 0x0003800007127984 */ /* 0x000fe80000000800 */
[----:B------:R-:W-:Y:S01]  /*0270*/  LDS R27, [R7+0xb00] ;  /* 0x000b0000071b7984 */ /* 0x000fe20000000800 */
[----:B0-----:R-:W-:-:S03]  /*0280*/  IMAD R10, R12, R10, R11 ;  /* 0x0000000a0c0a7224 */ /* 0x001fc600078e020b */
[----:B------:R-:W-:Y:S01]  /*0290*/  LDS R12, [R7+0x280] ;  /* 0x00028000070c7984 */ /* 0x000fe20000000800 */
[----:B-1----:R-:W-:-:S03]  /*02a0*/  IMAD R13, R24, R13, R10 ;  /* 0x0000000d180d7224 */ /* 0x002fc600078e020a */
[----:B------:R-:W-:Y:S04]  /*02b0*/  LDS R24, [R7+0x200] ;  /* 0x0002000007187984 */ /* 0x000fe80000000800 */
[----:B------:R-:W0:Y:S01]  /*02c0*/  LDS.128 R8, [R16+0x10] ;  /* 0x0000100010087984 */ /* 0x000e220000000c00 */
[----:B--2---:R-:W-:-:S03]  /*02d0*/  IMAD R14, R25, R14, R13 ;  /* 0x0000000e190e7224 */ /* 0x004fc600078e020d */
[----:B------:R-:W1:Y:S01]  /*02e0*/  LDS R25, [R7+0x300] ;  /* 0x0003000007197984 */ /* 0x000e620000000800 */
[----:B---3--:R-:W-:-:S04]  /*02f0*/  IMAD R15, R26, R15, R14 ;  /* 0x0000000f1a0f7224 */ /* 0x008fc800078e020e */
[----:B0-----:R-:W-:Y:S02]  /*0300*/  IMAD R8, R8, R24, R15 ;  /* 0x0000001808087224 */ /* 0x001fe400078e020f */
[----:B------:R-:W-:Y:S02]  /*0310*/  LDS R24, [R7+0x400] ;  /* 0x0004000007187984 */ /* 0x000fe40000000800 */
[----:B------:R-:W-:Y:S02]  /*0320*/  IMAD R9, R12, R9, R8 ;  /* 0x000000090c097224 */ /* 0x000fe400078e0208 */
[----:B------:R-:W0:Y:S04]  /*0330*/  LDS.128 R12, [R16+0x20] ;  /* 0x00002000100c7984 */ /* 0x000e280000000c00 */
[----:B------:R-:W2:Y:S01]  /*0340*/  LDS R8, [R7+0x480] ;  /* 0x0004800007087984 */ /* 0x000ea20000000800 */
[----:B-1----:R-:W-:-:S03]  /*0350*/  IMAD R10, R25, R10, R9 ;  /* 0x0000000a190a7224 */ /* 0x002fc600078e0209 */
[----:B------:R-:W1:Y:S01]  /*0360*/  LDS R25, [R7+0x500] ;  /* 0x0005000007197984 */ /* 0x000e620000000800 */
[----:B------:R-:W-:-:S03]  /*0370*/  IMAD R11, R18, R11, R10 ;  /* 0x0000000b120b7224 */ /* 0x000fc600078e020a */
[----:B------:R-:W3:Y:S01]  /*0380*/  LDS R18, [R7+0x580] ;  /* 0x0005800007127984 */ /* 0x000ee20000000800 */
[----:B0-----:R-:W-:-:S03]  /*0390*/  IMAD R11, R12, R24, R11 ;  /* 0x000000180c0b7224 */ /* 0x001fc600078e020b */
[----:B------:R-:W-:Y:S01]  /*03a0*/  LDS R24, [R7+0x600] ;  /* 0x0006000007187984 */ /* 0x000fe20000000800 */
[----:B--2---:R-:W-:-:S03]  /*03b0*/  IMAD R13, R8, R13, R11 ;  /* 0x0000000d080d7224 */ /* 0x004fc600078e020b */
[----:B------:R-:W0:Y:S04]  /*03c0*/  LDS.128 R8, [R16+0x30] ;  /* 0x0000300010087984 */ /* 0x000e280000000c00 */
[----:B------:R-:W2:Y:S01]  /*03d0*/  LDS R12, [R7+0x680] ;  /* 0x00068000070c7984 */ /* 0x000ea20000000800 */
[----:B-1----:R-:W-:-:S03]  /*03e0*/  IMAD R14, R25, R14, R13 ;  /* 0x0000000e190e7224 */ /* 0x002fc600078e020d */
[----:B------:R-:W1:Y:S01]  /*03f0*/  LDS R25, [R7+0x700] ;  /* 0x0007000007197984 */ /* 0x000e620000000800 */
[----:B---3--:R-:W-:-:S03]  /*0400*/  IMAD R15, R18, R15, R14 ;  /* 0x0000000f120f7224 */ /* 0x008fc600078e020e */
        /* <DEDUP_REMOVED lines=16> */
[----:B------:R-:W-:Y:S01]  /*0510*/  LDS R25, [R7+0xd00] ;  /* 0x000d000007197984 */ /* 0x000fe20000000800 */
[----:B---3--:R-:W-:-:S03]  /*0520*/  IMAD R15, R18, R15, R14 ;  /* 0x0000000f120f7224 */ /* 0x008fc600078e020e */
[----:B------:R-:W-:Y:S01]  /*0530*/  LDS R18, [R7+0xc80] ;  /* 0x000c800007127984 */ /* 0x000fe20000000800 */
[----:B0-----:R-:W-:-:S03]  /*0540*/  IMAD R15, R8, R24, R15 ;  /* 0x00000018080f7224 */ /* 0x001fc600078e020f */
[----:B------:R-:W0:Y:S01]  /*0550*/  LDS R8, [R7+0xb80] ;  /* 0x000b800007087984 */ /* 0x000e220000000800 */
[----:B--2---:R-:W-:-:S03]  /*0560*/  IMAD R9, R12, R9, R15 ;  /* 0x000000090c097224 */ /* 0x004fc600078e020f */
[----:B------:R-:W-:Y:S04]  /*0570*/  LDS R24, [R7+0xc00] ;  /* 0x000c000007187984 */ /* 0x000fe80000000800 */
[----:B------:R-:W1:Y:S01]  /*0580*/  LDS.128 R12, [R16+0x60] ;  /* 0x00006000100c7984 */ /* 0x000e620000000c00 */
[----:B------:R-:W-:-:S04]  /*0590*/  IMAD R9, R27, R10, R9 ;  /* 0x0000000a1b097224 */ /* 0x000fc800078e0209 */
[----:B0-----:R-:W-:-:S04]  /*05a0*/  IMAD R9, R8, R11, R9 ;  /* 0x0000000b08097224 */ /* 0x001fc800078e0209 */
[----:B-1----:R-:W-:Y:S02]  /*05b0*/  IMAD R9, R12, R24, R9 ;  /* 0x000000180c097224 */ /* 0x002fe400078e0209 */
[----:B------:R-:W0:Y:S02]  /*05c0*/  LDS R12, [R7+0xd80] ;  /* 0x000d8000070c7984 */ /* 0x000e240000000800 */
[----:B------:R-:W-:Y:S02]  /*05d0*/  IMAD R13, R18, R13, R9 ;  /* 0x0000000d120d7224 */ /* 0x000fe400078e0209 */
[----:B------:R-:W-:Y:S04]  /*05e0*/  LDS R24, [R7+0xe00] ;  /* 0x000e000007187984 */ /* 0x000fe80000000800 */
[----:B------:R-:W1:Y:S01]  /*05f0*/  LDS.128 R8, [R16+0x70] ;  /* 0x0000700010087984 */ /* 0x000e620000000c00 */
[----:B------:R-:W-:-:S03]  /*0600*/  IMAD R13, R25, R14, R13 ;  /* 0x0000000e190d7224 */ /* 0x000fc600078e020d */
[----:B------:R-:W2:Y:S04]  /*0610*/  LDS R18, [R7+0xe80] ;  /* 0x000e800007127984 */ /* 0x000ea80000000800 */
[----:B------:R-:W3:Y:S04]  /*0620*/  LDS R14, [R7+0xf00] ;  /* 0x000f0000070e7984 */ /* 0x000ee80000000800 */
[----:B------:R-:W4:Y:S01]  /*0630*/  LDS R25, [R7+0xf80] ;  /* 0x000f800007197984 */ /* 0x000f220000000800 */
[----:B------:R-:W-:-:S04]  /*0640*/  UIADD3 UR4, UPT, UPT, UR4, 0x1, URZ ;  /* 0x0000000104047890 */ /* 0x000fc8000fffe0ff */
[----:B------:R-:W-:Y:S01]  /*0650*/  UISETP.NE.AND UP0, UPT, UR4, 0x20, UPT ;  /* 0x000000200400788c */ /* 0x000fe2000bf05270 */
[----:B0-----:R-:W-:-:S04]  /*0660*/  IMAD R13, R12, R15, R13 ;  /* 0x0000000f0c0d7224 */ /* 0x001fc800078e020d */
[----:B-1----:R-:W-:-:S04]  /*0670*/  IMAD R8, R8, R24, R13 ;  /* 0x0000001808087224 */ /* 0x002fc800078e020d */
[----:B--2---:R-:W-:-:S04]  /*0680*/  IMAD R9, R18, R9, R8 ;  /* 0x0000000912097224 */ /* 0x004fc800078e0208 */
[----:B---3--:R-:W-:Y:S01]  /*0690*/  IMAD R10, R14, R10, R9 ;  /* 0x0000000a0e0a7224 */ /* 0x008fe200078e0209 */
[----:B------:R-:W-:Y:S01]  /*06a0*/  IADD3 R4, PT, PT, R3, R4, RZ ;  /* 0x0000000403047210 */ /* 0x000fe20007ffe0ff */
[----:B------:R-:W-:-:S04]  /*06b0*/  IMAD.WIDE.U32 R22, R2, 0x1000, R22 ;  /* 0x0000100002167825 */ /* 0x000fc800078e0016 */
[----:B----4-:R-:W-:Y:S01]  /*06c0*/  IMAD R11, R25, R11, R10 ;  /* 0x0000000b190b7224 */ /* 0x010fe200078e020a */
[----:B------:R-:W-:Y:S06]  /*06d0*/  BAR.SYNC.DEFER_BLOCKING 0x0 ;  /* 0x0000000000007b1d */ /* 0x000fec0000010000 */
[----:B------:R-:W-:Y:S05]  /*06e0*/  BRA.U UP0, `(.L_x_0) ;  /* 0xfffffff900b07547 */ /* 0x000fea000b83ffff */
[----:B------:R-:W0:Y:S01]  /*06f0*/  LDC.64 R2, c[0x0][0x390] ;  /* 0x0000e400ff027b82 */ /* 0x000e220000000a00 */
[----:B------:R-:W-:-:S05]  /*0700*/  IADD3 R17, PT, PT, R17, R19, R0 ;  /* 0x0000001311117210 */ /* 0x000fca0007ffe000 */
[----:B0-----:R-:W-:-:S05]  /*0710*/  IMAD.WIDE R2, R17, 0x4, R2 ;  /* 0x0000000411027825 */ /* 0x001fca00078e0202 */
[----:B------:R-:W-:Y:S01]  /*0720*/  STG.E desc[UR8][R2.64], R11 ;  /* 0x0000000b02007986 */ /* 0x000fe2000c101908 */
[----:B------:R-:W-:Y:S05]  /*0730*/  EXIT ;  /* 0x000000000000794d */ /* 0x000fea0003800000 */
.L_x_1:
[----:B------:R-:W-:-:S00]  /*0740*/  BRA `(.L_x_1) ;  /* 0xfffffffc00fc7947 */ /* 0x000fc0000383ffff */
[----:B------:R-:W-:-:S00]  /*0750*/  NOP ;  /* 0x0000000000007918 */ /* 0x000fc00000000000 */
        /* <DEDUP_REMOVED lines=10> */
.L_x_2:


//--------------------- .nv.shared._Z7mul_matPiS_S_ --------------------------
	.section	.nv.shared._Z7mul_matPiS_S_,"aw",@nobits
	.sectionflags	@""
	.align	4
.nv.shared._Z7mul_matPiS_S_:
	.zero		9216


//--------------------- .nv.shared.reserved.0     --------------------------
	.section	.nv.shared.reserved.0,"aw",@nobits
	.weak		__nv_reservedSMEM_offset_0_alias
	.size		__nv_reservedSMEM_offset_0_alias, 0, 64
	.other		__nv_reservedSMEM_offset_0_alias,@"STO_CUDA_RESERVED_SHARED STV_DEFAULT"
__nv_reservedSMEM_offset_0_alias:
	.zero		0
	.zero		64


//--------------------- .nv.constant0._Z7mul_matPiS_S_ --------------------------
	.section	.nv.constant0._Z7mul_matPiS_S_,"a",@progbits
	.sectionflags	@""
	.align	4
.nv.constant0._Z7mul_matPiS_S_:
	.zero		920


//--------------------- SYMBOLS --------------------------

	.type		.nv.reservedSmem.offset0,@object
	.size		.nv.reservedSmem.offset0,0x4
	.type		.nv.reservedSmem.cap,@object
	.size		.nv.reservedSmem.cap,0x4
